//
// Generated by NVIDIA NVVM Compiler
//
// Compiler Build ID: CL-36424714
// Cuda compilation tools, release 13.0, V13.0.88
// Based on NVVM 20.0.0
//

.version 9.0
.target sm_100
.address_size 64

	// .globl	_Z12square_arrayPfi

.visible .entry _Z12square_arrayPfi(
	.param .u64 .ptr .align 1 _Z12square_arrayPfi_param_0,
	.param .u32 _Z12square_arrayPfi_param_1
)
{
	.reg .pred 	%p<2>;
	.reg .b32 	%r<6>;
	.reg .b32 	%f<3>;
	.reg .b64 	%rd<5>;

	ld.param.u64 	%rd1, [_Z12square_arrayPfi_param_0];
	ld.param.u32 	%r2, [_Z12square_arrayPfi_param_1];
	mov.u32 	%r3, %ctaid.x;
	mov.u32 	%r4, %ntid.x;
	mov.u32 	%r5, %tid.x;
	mad.lo.s32 	%r1, %r3, %r4, %r5;
	setp.ge.s32 	%p1, %r1, %r2;
	@%p1 bra 	$L__BB0_2;
	cvta.to.global.u64 	%rd2, %rd1;
	mul.wide.s32 	%rd3, %r1, 4;
	add.s64 	%rd4, %rd2, %rd3;
	ld.global.f32 	%f1, [%rd4];
	mul.f32 	%f2, %f1, %f1;
	st.global.f32 	[%rd4], %f2;
$L__BB0_2:
	ret;

}
	// .globl	_Z15reduce_partialsPfi
.visible .entry _Z15reduce_partialsPfi(
	.param .u64 .ptr .align 1 _Z15reduce_partialsPfi_param_0,
	.param .u32 _Z15reduce_partialsPfi_param_1
)
{
	.reg .pred 	%p<7>;
	.reg .b32 	%r<14>;
	.reg .b32 	%f<47>;
	.reg .b64 	%rd<7>;

	ld.param.u64 	%rd1, [_Z15reduce_partialsPfi_param_0];
	ld.param.u32 	%r2, [_Z15reduce_partialsPfi_param_1];
	mov.u32 	%r3, %ctaid.x;
	mov.u32 	%r4, %ntid.x;
	mov.u32 	%r5, %tid.x;
	mad.lo.s32 	%r1, %r3, %r4, %r5;
	shl.b32 	%r6, %r2, 1;
	rem.s32 	%r7, %r1, %r6;
	setp.ne.s32 	%p1, %r7, 0;
	@%p1 bra 	$L__BB1_5;
	cvt.rn.f32.s32 	%f1, %r2;
	setp.eq.s32 	%p2, %r2, 0;
	mov.f32 	%f46, 0f3F800000;
	@%p2 bra 	$L__BB1_4;
	mov.f32 	%f6, 0f00000000;
	mov.f32 	%f7, 0f3F000000;
	mul.rn.f32 	%f8, %f7, %f6;
	mov.f32 	%f9, 0f3DF6384F;
	mul.rn.f32 	%f10, %f9, %f6;
	mul.f32 	%f11, %f10, 0f40400000;
	fma.rn.f32 	%f12, %f8, 0f3FB8AA3B, 0f00000000;
	add.f32 	%f13, %f12, 0f00000000;
	fma.rn.f32 	%f14, %f11, %f8, %f13;
	fma.rn.f32 	%f15, %f10, 0f00000000, %f14;
	mov.f32 	%f16, 0f3F800000;
	add.rn.f32 	%f17, %f16, %f15;
	mul.rn.f32 	%f18, %f17, %f1;
	cvt.rni.f32.f32 	%f19, %f18;
	sub.f32 	%f20, %f18, %f19;
	neg.f32 	%f21, %f18;
	fma.rn.f32 	%f22, %f17, %f1, %f21;
	mov.f32 	%f23, 0fBF800000;
	add.rn.f32 	%f24, %f17, %f23;
	neg.f32 	%f25, %f24;
	add.rn.f32 	%f26, %f15, %f25;
	fma.rn.f32 	%f27, %f26, %f1, %f22;
	add.f32 	%f28, %f20, %f27;
	setp.gt.f32 	%p3, %f19, 0f00000000;
	selp.b32 	%r8, 0, -2097152000, %p3;
	abs.f32 	%f29, %f1;
	setp.num.f32 	%p4, %f29, %f29;
	setp.lt.f32 	%p5, %f18, 0f00000000;
	selp.f32 	%f30, 0f00000000, 0f7F800000, %p5;
	abs.f32 	%f31, %f18;
	setp.gt.f32 	%p6, %f31, 0f43180000;
	cvt.rzi.s32.f32 	%r9, %f19;
	shl.b32 	%r10, %r9, 23;
	sub.s32 	%r11, %r10, %r8;
	mov.b32 	%f32, %r11;
	add.s32 	%r12, %r8, 2130706432;
	mov.b32 	%f33, %r12;
	fma.rn.f32 	%f34, %f28, 0f391FCB8E, 0f3AAF85ED;
	fma.rn.f32 	%f35, %f34, %f28, 0f3C1D9856;
	fma.rn.f32 	%f36, %f35, %f28, 0f3D6357BB;
	fma.rn.f32 	%f37, %f36, %f28, 0f3E75FDEC;
	fma.rn.f32 	%f38, %f37, %f28, 0f3F317218;
	fma.rn.f32 	%f39, %f38, %f28, 0f3F800000;
	mul.f32 	%f40, %f39, %f33;
	mul.f32 	%f41, %f40, %f32;
	selp.f32 	%f46, %f30, %f41, %p6;
	@%p4 bra 	$L__BB1_4;
	mov.f32 	%f42, 0f40000000;
	add.rn.f32 	%f46, %f42, %f1;
$L__BB1_4:
	cvt.rzi.s32.f32 	%r13, %f46;
	cvta.to.global.u64 	%rd2, %rd1;
	mul.wide.s32 	%rd3, %r1, 4;
	add.s64 	%rd4, %rd2, %rd3;
	ld.global.f32 	%f43, [%rd4];
	mul.wide.s32 	%rd5, %r13, 4;
	add.s64 	%rd6, %rd4, %rd5;
	ld.global.f32 	%f44, [%rd6];
	add.f32 	%f45, %f43, %f44;
	st.global.f32 	[%rd4], %f45;
$L__BB1_5:
	ret;

}


// ===== COMPILED SASS (sm_100) =====

	.target	sm_100

	.elftype	@"ET_EXEC"


//--------------------- .note.nv.tkinfo           --------------------------
	.section	.note.nv.tkinfo,"",@"SHT_NOTE"
	.sectionflags	@"SHF_NOTE_NV_TKINFO"
	.tkinfo
        /*0018*/ 	.word	0x00000002
        /*0030*/ 	.string	""
        /*0030*/ 	.string	"ptxas"
        /*0030*/ 	.string	"Cuda compilation tools, release 13.0, V13.0.88"
        /*0030*/ 	.string	"Build cuda_13.0.r13.0/compiler.36424714_0"
        /*0030*/ 	.string	"-arch sm_100 -m 64 "



//--------------------- .note.nv.cuinfo           --------------------------
	.section	.note.nv.cuinfo,"",@"SHT_NOTE"
	.sectionflags	@"SHF_NOTE_NV_CUINFO"
        /*0018*/ 	.short	0x0002
        /*001a*/ 	.short	0x0064
        /*001c*/ 	.short	0x0082
	.zero		2


//--------------------- .nv.info                  --------------------------
	.section	.nv.info,"",@"SHT_CUDA_INFO"
	.align	4


	//----- nvinfo : EIATTR_REGCOUNT
	.align		4
        /*0000*/ 	.byte	0x04, 0x2f
        /*0002*/ 	.short	(.L_1 - .L_0)
	.align		4
.L_0:
        /*0004*/ 	.word	index@(_Z12square_arrayPfi)
        /*0008*/ 	.word	0x00000008


	//----- nvinfo : EIATTR_FRAME_SIZE
	.align		4
.L_1:
        /*000c*/ 	.byte	0x04, 0x11
        /*000e*/ 	.short	(.L_3 - .L_2)
	.align		4
.L_2:
        /*0010*/ 	.word	index@(_Z12square_arrayPfi)
        /*0014*/ 	.word	0x00000000


	//----- nvinfo : EIATTR_REGCOUNT
	.align		4
.L_3:
        /*0018*/ 	.byte	0x04, 0x2f
        /*001a*/ 	.short	(.L_5 - .L_4)
	.align		4
.L_4:
        /*001c*/ 	.word	index@(_Z15reduce_partialsPfi)
        /*0020*/ 	.word	0x0000000e


	//----- nvinfo : EIATTR_FRAME_SIZE
	.align		4
.L_5:
        /*0024*/ 	.byte	0x04, 0x11
        /*0026*/ 	.short	(.L_7 - .L_6)
	.align		4
.L_6:
        /*0028*/ 	.word	index@(_Z15reduce_partialsPfi)
        /*002c*/ 	.word	0x00000000


	//----- nvinfo : EIATTR_MIN_STACK_SIZE
	.align		4
.L_7:
        /*0030*/ 	.byte	0x04, 0x12
        /*0032*/ 	.short	(.L_9 - .L_8)
	.align		4
.L_8:
        /*0034*/ 	.word	index@(_Z15reduce_partialsPfi)
        /*0038*/ 	.word	0x00000000


	//----- nvinfo : EIATTR_MIN_STACK_SIZE
	.align		4
.L_9:
        /*003c*/ 	.byte	0x04, 0x12
        /*003e*/ 	.short	(.L_11 - .L_10)
	.align		4
.L_10:
        /*0040*/ 	.word	index@(_Z12square_arrayPfi)
        /*0044*/ 	.word	0x00000000
.L_11:


//--------------------- .nv.compat                --------------------------
	.section	.nv.compat,"",@"SHT_CUDA_COMPAT_INFO"
	.align	4
        /*0000*/ 	.byte	0x02, 0x09, 0x00, 0x00, 0x02, 0x02, 0x01, 0x00, 0x02, 0x05, 0x05, 0x00, 0x03, 0x07, 0x01, 0x01
        /*0010*/ 	.byte	0x02, 0x03, 0x00, 0x00, 0x02, 0x06, 0x01, 0x00, 0x04, 0x0b, 0x08, 0x00, 0x01, 0x00, 0x00, 0x00
        /*0020*/ 	.byte	0x00, 0x00, 0x00, 0x00


//--------------------- .nv.info._Z15reduce_partialsPfi --------------------------
	.section	.nv.info._Z15reduce_partialsPfi,"",@"SHT_CUDA_INFO"
	.sectionflags	@""
	.align	4


	//----- nvinfo : EIATTR_CUDA_API_VERSION
	.align		4
        /*0000*/ 	.byte	0x04, 0x37
        /*0002*/ 	.short	(.L_13 - .L_12)
.L_12:
        /*0004*/ 	.word	0x00000082


	//----- nvinfo : EIATTR_KPARAM_INFO
	.align		4
.L_13:
        /*0008*/ 	.byte	0x04, 0x17
        /*000a*/ 	.short	(.L_15 - .L_14)
.L_14:
        /*000c*/ 	.word	0x00000000
        /*0010*/ 	.short	0x0001
        /*0012*/ 	.short	0x0008
        /*0014*/ 	.byte	0x00, 0xf0, 0x11, 0x00


	//----- nvinfo : EIATTR_KPARAM_INFO
	.align		4
.L_15:
        /*0018*/ 	.byte	0x04, 0x17
        /*001a*/ 	.short	(.L_17 - .L_16)
.L_16:
        /*001c*/ 	.word	0x00000000
        /*0020*/ 	.short	0x0000
        /*0022*/ 	.short	0x0000
        /*0024*/ 	.byte	0x00, 0xf5, 0x21, 0x00


	//----- nvinfo : EIATTR_SPARSE_MMA_MASK
	.align		4
.L_17:
        /*0028*/ 	.byte	0x03, 0x50
        /*002a*/ 	.short	0x0000


	//----- nvinfo : EIATTR_MAXREG_COUNT
	.align		4
        /*002c*/ 	.byte	0x03, 0x1b
        /*002e*/ 	.short	0x00ff


	//----- nvinfo : EIATTR_MERCURY_ISA_VERSION
	.align		4
        /*0030*/ 	.byte	0x03, 0x5f
        /*0032*/ 	.short	0x0101


	//----- nvinfo : EIATTR_VRC_CTA_INIT_COUNT
	.align		4
        /*0034*/ 	.byte	0x02, 0x4a
	.zero		1
	.zero		1


	//----- nvinfo : EIATTR_EXIT_INSTR_OFFSETS
	.align		4
        /*0038*/ 	.byte	0x04, 0x1c
        /*003a*/ 	.short	(.L_19 - .L_18)


	//   ....[0]....
.L_18:
        /*003c*/ 	.word	0x000001e0


	//   ....[1]....
        /*0040*/ 	.word	0x000004c0


	//----- nvinfo : EIATTR_CBANK_PARAM_SIZE
	.align		4
.L_19:
        /*0044*/ 	.byte	0x03, 0x19
        /*0046*/ 	.short	0x000c


	//----- nvinfo : EIATTR_PARAM_CBANK
	.align		4
        /*0048*/ 	.byte	0x04, 0x0a
        /*004a*/ 	.short	(.L_21 - .L_20)
	.align		4
.L_20:
        /*004c*/ 	.word	index@(.nv.constant0._Z15reduce_partialsPfi)
        /*0050*/ 	.short	0x0380
        /*0052*/ 	.short	0x000c


	//----- nvinfo : EIATTR_SW_WAR
	.align		4
.L_21:
        /*0054*/ 	.byte	0x04, 0x36
        /*0056*/ 	.short	(.L_23 - .L_22)
.L_22:
        /*0058*/ 	.word	0x00000008
.L_23:


//--------------------- .nv.info._Z12square_arrayPfi --------------------------
	.section	.nv.info._Z12square_arrayPfi,"",@"SHT_CUDA_INFO"
	.sectionflags	@""
	.align	4


	//----- nvinfo : EIATTR_CUDA_API_VERSION
	.align		4
        /*0000*/ 	.byte	0x04, 0x37
        /*0002*/ 	.short	(.L_25 - .L_24)
.L_24:
        /*0004*/ 	.word	0x00000082


	//----- nvinfo : EIATTR_KPARAM_INFO
	.align		4
.L_25:
        /*0008*/ 	.byte	0x04, 0x17
        /*000a*/ 	.short	(.L_27 - .L_26)
.L_26:
        /*000c*/ 	.word	0x00000000
        /*0010*/ 	.short	0x0001
        /*0012*/ 	.short	0x0008
        /*0014*/ 	.byte	0x00, 0xf0, 0x11, 0x00


	//----- nvinfo : EIATTR_KPARAM_INFO
	.align		4
.L_27:
        /*0018*/ 	.byte	0x04, 0x17
        /*001a*/ 	.short	(.L_29 - .L_28)
.L_28:
        /*001c*/ 	.word	0x00000000
        /*0020*/ 	.short	0x0000
        /*0022*/ 	.short	0x0000
        /*0024*/ 	.byte	0x00, 0xf5, 0x21, 0x00


	//----- nvinfo : EIATTR_SPARSE_MMA_MASK
	.align		4
.L_29:
        /*0028*/ 	.byte	0x03, 0x50
        /*002a*/ 	.short	0x0000


	//----- nvinfo : EIATTR_MAXREG_COUNT
	.align		4
        /*002c*/ 	.byte	0x03, 0x1b
        /*002e*/ 	.short	0x00ff


	//----- nvinfo : EIATTR_MERCURY_ISA_VERSION
	.align		4
        /*0030*/ 	.byte	0x03, 0x5f
        /*0032*/ 	.short	0x0101


	//----- nvinfo : EIATTR_VRC_CTA_INIT_COUNT
	.align		4
        /*0034*/ 	.byte	0x02, 0x4a
	.zero		1
	.zero		1


	//----- nvinfo : EIATTR_EXIT_INSTR_OFFSETS
	.align		4
        /*0038*/ 	.byte	0x04, 0x1c
        /*003a*/ 	.short	(.L_31 - .L_30)


	//   ....[0]....
.L_30:
        /*003c*/ 	.word	0x00000070


	//   ....[1]....
        /*0040*/ 	.word	0x000000e0


	//----- nvinfo : EIATTR_CBANK_PARAM_SIZE
	.align		4
.L_31:
        /*0044*/ 	.byte	0x03, 0x19
        /*0046*/ 	.short	0x000c


	//----- nvinfo : EIATTR_PARAM_CBANK
	.align		4
        /*0048*/ 	.byte	0x04, 0x0a
        /*004a*/ 	.short	(.L_33 - .L_32)
	.align		4
.L_32:
        /*004c*/ 	.word	index@(.nv.constant0._Z12square_arrayPfi)
        /*0050*/ 	.short	0x0380
        /*0052*/ 	.short	0x000c


	//----- nvinfo : EIATTR_SW_WAR
	.align		4
.L_33:
        /*0054*/ 	.byte	0x04, 0x36
        /*0056*/ 	.short	(.L_35 - .L_34)
.L_34:
        /*0058*/ 	.word	0x00000008
.L_35:


//--------------------- .nv.callgraph             --------------------------
	.section	.nv.callgraph,"",@"SHT_CUDA_CALLGRAPH"
	.align	4
	.sectionentsize	8
	.align		4
        /*0000*/ 	.word	0x00000000
	.align		4
        /*0004*/ 	.word	0xffffffff
	.align		4
        /*0008*/ 	.word	0x00000000
	.align		4
        /*000c*/ 	.word	0xfffffffe
	.align		4
        /*0010*/ 	.word	0x00000000
	.align		4
        /*0014*/ 	.word	0xfffffffd
	.align		4
        /*0018*/ 	.word	0x00000000
	.align		4
        /*001c*/ 	.word	0xfffffffc


//--------------------- .text._Z15reduce_partialsPfi --------------------------
	.section	.text._Z15reduce_partialsPfi,"ax",@progbits
	.align	128
        .global         _Z15reduce_partialsPfi
        .type           _Z15reduce_partialsPfi,@function
        .size           _Z15reduce_partialsPfi,(.L_x_3 - _Z15reduce_partialsPfi)
        .other          _Z15reduce_partialsPfi,@"STO_CUDA_ENTRY STV_DEFAULT"
_Z15reduce_partialsPfi:
.text._Z15reduce_partialsPfi:
[----:B------:R-:W-:Y:S08]  /*0000*/  LDC R1, c[0x0][0x37c] ;  /* 0x0000df00ff017b82 */ /* 0x000ff00000000800 */
[----:B------:R-:W0:Y:S01]  /*0010*/  LDC R4, c[0x0][0x388] ;  /* 0x0000e200ff047b82 */ /* 0x000e220000000800 */
[----:B------:R-:W1:Y:S07]  /*0020*/  S2R R6, SR_TID.X ;  /* 0x0000000000067919 */ /* 0x000e6e0000002100 */
[----:B------:R-:W1:Y:S08]  /*0030*/  S2UR UR4, SR_CTAID.X ;  /* 0x00000000000479c3 */ /* 0x000e700000002500 */
[----:B------:R-:W1:Y:S01]  /*0040*/  LDC R5, c[0x0][0x360] ;  /* 0x0000d800ff057b82 */ /* 0x000e620000000800 */
[----:B0-----:R-:W-:-:S04]  /*0050*/  SHF.L.U32 R9, R4, 0x1, RZ ;  /* 0x0000000104097819 */ /* 0x001fc800000006ff */
[----:B------:R-:W-:-:S04]  /*0060*/  IABS R8, R9 ;  /* 0x0000000900087213 */ /* 0x000fc80000000000 */
[----:B------:R-:W0:Y:S01]  /*0070*/  I2F.RP R0, R8 ;  /* 0x0000000800007306 */ /* 0x000e220000209400 */
[----:B-1----:R-:W-:Y:S01]  /*0080*/  IMAD R5, R5, UR4, R6 ;  /* 0x0000000405057c24 */ /* 0x002fe2000f8e0206 */
[----:B------:R-:W-:-:S04]  /*0090*/  IABS R6, R9 ;  /* 0x0000000900067213 */ /* 0x000fc80000000000 */
[----:B------:R-:W-:Y:S02]  /*00a0*/  ISETP.GE.AND P2, PT, R5, RZ, PT ;  /* 0x000000ff0500720c */ /* 0x000fe40003f46270 */
[----:B0-----:R-:W0:Y:S02]  /*00b0*/  MUFU.RCP R0, R0 ;  /* 0x0000000000007308 */ /* 0x001e240000001000 */
[----:B0-----:R-:W-:Y:S02]  /*00c0*/  IADD3 R2, PT, PT, R0, 0xffffffe, RZ ;  /* 0x0ffffffe00027810 */ /* 0x001fe40007ffe0ff */
[----:B------:R-:W-:-:S04]  /*00d0*/  IABS R0, R5 ;  /* 0x0000000500007213 */ /* 0x000fc80000000000 */
[----:B------:R0:W1:Y:S02]  /*00e0*/  F2I.FTZ.U32.TRUNC.NTZ R3, R2 ;  /* 0x0000000200037305 */ /* 0x000064000021f000 */
[----:B0-----:R-:W-:Y:S01]  /*00f0*/  HFMA2 R2, -RZ, RZ, 0, 0 ;  /* 0x00000000ff027431 */ /* 0x001fe200000001ff */
[----:B-1----:R-:W-:-:S05]  /*0100*/  IADD3 R7, PT, PT, RZ, -R3, RZ ;  /* 0x80000003ff077210 */ /* 0x002fca0007ffe0ff */
[----:B------:R-:W-:-:S04]  /*0110*/  IMAD R7, R7, R8, RZ ;  /* 0x0000000807077224 */ /* 0x000fc800078e02ff */
[----:B------:R-:W-:Y:S01]  /*0120*/  IMAD.HI.U32 R3, R3, R7, R2 ;  /* 0x0000000703037227 */ /* 0x000fe200078e0002 */
[----:B------:R-:W-:-:S05]  /*0130*/  IADD3 R2, PT, PT, RZ, -R6, RZ ;  /* 0x80000006ff027210 */ /* 0x000fca0007ffe0ff */
[----:B------:R-:W-:-:S04]  /*0140*/  IMAD.HI.U32 R3, R3, R0, RZ ;  /* 0x0000000003037227 */ /* 0x000fc800078e00ff */
[----:B------:R-:W-:-:S05]  /*0150*/  IMAD R3, R3, R2, R0 ;  /* 0x0000000203037224 */ /* 0x000fca00078e0200 */
[----:B------:R-:W-:-:S13]  /*0160*/  ISETP.GT.U32.AND P0, PT, R8, R3, PT ;  /* 0x000000030800720c */ /* 0x000fda0003f04070 */
[----:B------:R-:W-:Y:S02]  /*0170*/  @!P0 IADD3 R3, PT, PT, R3, -R8, RZ ;  /* 0x8000000803038210 */ /* 0x000fe40007ffe0ff */
[----:B------:R-:W-:Y:S02]  /*0180*/  ISETP.NE.AND P0, PT, R9, RZ, PT ;  /* 0x000000ff0900720c */ /* 0x000fe40003f05270 */
[----:B------:R-:W-:-:S13]  /*0190*/  ISETP.GT.U32.AND P1, PT, R8, R3, PT ;  /* 0x000000030800720c */ /* 0x000fda0003f24070 */
[----:B------:R-:W-:-:S04]  /*01a0*/  @!P1 IADD3 R3, PT, PT, R3, -R8, RZ ;  /* 0x8000000803039210 */ /* 0x000fc80007ffe0ff */
[----:B------:R-:W-:Y:S02]  /*01b0*/  @!P2 IADD3 R3, PT, PT, -R3, RZ, RZ ;  /* 0x000000ff0303a210 */ /* 0x000fe40007ffe1ff */
[----:B------:R-:W-:-:S04]  /*01c0*/  @!P0 LOP3.LUT R3, RZ, R9, RZ, 0x33, !PT ;  /* 0x00000009ff038212 */ /* 0x000fc800078e33ff */
[----:B------:R-:W-:-:S13]  /*01d0*/  ISETP.NE.AND P0, PT, R3, RZ, PT ;  /* 0x000000ff0300720c */ /* 0x000fda0003f05270 */
[----:B------:R-:W-:Y:S05]  /*01e0*/  @P0 EXIT ;  /* 0x000000000000094d */ /* 0x000fea0003800000 */
[----:B------:R-:W0:Y:S01]  /*01f0*/  LDC.64 R2, c[0x0][0x380] ;  /* 0x0000e000ff027b82 */ /* 0x000e220000000a00 */
[----:B------:R-:W-:Y:S01]  /*0200*/  ISETP.NE.AND P0, PT, R4, RZ, PT ;  /* 0x000000ff0400720c */ /* 0x000fe20003f05270 */
[----:B------:R-:W1:Y:S01]  /*0210*/  LDCU.64 UR4, c[0x0][0x358] ;  /* 0x00006b00ff0477ac */ /* 0x000e620008000a00 */
[----:B------:R-:W-:-:S11]  /*0220*/  MOV R0, 0x3f800000 ;  /* 0x3f80000000007802 */ /* 0x000fd60000000f00 */
[----:B------:R-:W-:Y:S05]  /*0230*/  @!P0 BRA `(.L_x_0) ;  /* 0x0000000000848947 */ /* 0x000fea0003800000 */
[----:B------:R-:W-:Y:S01]  /*0240*/  FFMA R0, RZ, 1.4426950216293334961, RZ ;  /* 0x3fb8aa3bff007823 */ /* 0x000fe200000000ff */
[----:B------:R-:W-:-:S03]  /*0250*/  I2FP.F32.S32 R4, R4 ;  /* 0x0000000400047245 */ /* 0x000fc60000201400 */
[----:B------:R-:W-:Y:S01]  /*0260*/  FADD R0, RZ, R0 ;  /* 0x00000000ff007221 */ /* 0x000fe20000000000 */
[----:B------:R-:W-:-:S03]  /*0270*/  FSETP.NAN.AND P2, PT, |R4|, |R4|, PT ;  /* 0x400000040400720b */ /* 0x000fc60003f48200 */
[----:B------:R-:W-:-:S04]  /*0280*/  FFMA R0, RZ, RZ, R0 ;  /* 0x000000ffff007223 */ /* 0x000fc80000000000 */
[----:B------:R-:W-:-:S04]  /*0290*/  FFMA R0, RZ, RZ, R0 ;  /* 0x000000ffff007223 */ /* 0x000fc80000000000 */
[----:B------:R-:W-:-:S04]  /*02a0*/  FADD R7, R0, 1 ;  /* 0x3f80000000077421 */ /* 0x000fc80000000000 */
[----:B------:R-:W-:Y:S01]  /*02b0*/  FMUL R9, R4, R7 ;  /* 0x0000000704097220 */ /* 0x000fe20000400000 */
[----:B------:R-:W-:-:S03]  /*02c0*/  FADD R11, R7, -1 ;  /* 0xbf800000070b7421 */ /* 0x000fc60000000000 */
[----:B------:R-:W2:Y:S01]  /*02d0*/  FRND R6, R9 ;  /* 0x0000000900067307 */ /* 0x000ea20000201000 */
[----:B------:R-:W-:Y:S01]  /*02e0*/  FADD R0, R0, -R11 ;  /* 0x8000000b00007221 */ /* 0x000fe20000000000 */
[C---:B------:R-:W-:Y:S01]  /*02f0*/  FFMA R7, R4.reuse, R7, -R9 ;  /* 0x0000000704077223 */ /* 0x040fe20000000809 */
[----:B------:R-:W-:Y:S02]  /*0300*/  MOV R11, 0x391fcb8e ;  /* 0x391fcb8e000b7802 */ /* 0x000fe40000000f00 */
[C---:B------:R-:W-:Y:S01]  /*0310*/  FSETP.GT.AND P0, PT, |R9|.reuse, 152, PT ;  /* 0x431800000900780b */ /* 0x040fe20003f04200 */
[----:B------:R-:W-:Y:S01]  /*0320*/  FFMA R7, R4, R0, R7 ;  /* 0x0000000004077223 */ /* 0x000fe20000000007 */
[----:B--2---:R-:W-:Y:S01]  /*0330*/  FADD R0, R9, -R6 ;  /* 0x8000000609007221 */ /* 0x004fe20000000000 */
[----:B------:R-:W-:-:S03]  /*0340*/  FSETP.GT.AND P1, PT, R6, RZ, PT ;  /* 0x000000ff0600720b */ /* 0x000fc60003f24000 */
[----:B------:R-:W-:Y:S01]  /*0350*/  FADD R0, R0, R7 ;  /* 0x0000000700007221 */ /* 0x000fe20000000000 */
[----:B------:R-:W-:Y:S02]  /*0360*/  SEL R6, RZ, 0x83000000, P1 ;  /* 0x83000000ff067807 */ /* 0x000fe40000800000 */
[----:B------:R-:W-:Y:S01]  /*0370*/  FSETP.GEU.AND P1, PT, R9, RZ, PT ;  /* 0x000000ff0900720b */ /* 0x000fe20003f2e000 */
[----:B------:R-:W-:Y:S01]  /*0380*/  FFMA R7, R0, R11, 0.0013391353422775864601 ;  /* 0x3aaf85ed00077423 */ /* 0x000fe2000000000b */
[----:B------:R-:W-:-:S03]  /*0390*/  IADD3 R8, PT, PT, R6, 0x7f000000, RZ ;  /* 0x7f00000006087810 */ /* 0x000fc60007ffe0ff */
[C---:B------:R-:W-:Y:S02]  /*03a0*/  FFMA R11, R0.reuse, R7, 0.0096188392490148544312 ;  /* 0x3c1d9856000b7423 */ /* 0x040fe40000000007 */
[----:B------:R-:W2:Y:S02]  /*03b0*/  F2I.NTZ R7, R9 ;  /* 0x0000000900077305 */ /* 0x000ea40000203100 */
[----:B------:R-:W-:-:S04]  /*03c0*/  FFMA R11, R0, R11, 0.055503588169813156128 ;  /* 0x3d6357bb000b7423 */ /* 0x000fc8000000000b */
[----:B------:R-:W-:-:S04]  /*03d0*/  FFMA R11, R0, R11, 0.24022644758224487305 ;  /* 0x3e75fdec000b7423 */ /* 0x000fc8000000000b */
[----:B------:R-:W-:-:S04]  /*03e0*/  FFMA R11, R0, R11, 0.69314718246459960938 ;  /* 0x3f317218000b7423 */ /* 0x000fc8000000000b */
[----:B------:R-:W-:Y:S01]  /*03f0*/  FFMA R11, R0, R11, 1 ;  /* 0x3f800000000b7423 */ /* 0x000fe2000000000b */
[----:B--2---:R-:W-:Y:S02]  /*0400*/  LEA R7, R7, -R6, 0x17 ;  /* 0x8000000607077211 */ /* 0x004fe400078eb8ff */
[----:B------:R-:W-:Y:S01]  /*0410*/  FSEL R0, RZ, +INF , !P1 ;  /* 0x7f800000ff007808 */ /* 0x000fe20004800000 */
[----:B------:R-:W-:-:S04]  /*0420*/  FMUL R8, R8, R11 ;  /* 0x0000000b08087220 */ /* 0x000fc80000400000 */
[----:B------:R-:W-:Y:S01]  /*0430*/  @!P0 FMUL R0, R7, R8 ;  /* 0x0000000807008220 */ /* 0x000fe20000400000 */
[----:B------:R-:W-:-:S07]  /*0440*/  @P2 FADD R0, R4, 2 ;  /* 0x4000000004002421 */ /* 0x000fce0000000000 */
.L_x_0:
[----:B------:R-:W2:Y:S01]  /*0450*/  F2I.TRUNC.NTZ R7, R0 ;  /* 0x0000000000077305 */ /* 0x000ea2000020f100 */
[----:B0-----:R-:W-:-:S05]  /*0460*/  IMAD.WIDE R2, R5, 0x4, R2 ;  /* 0x0000000405027825 */ /* 0x001fca00078e0202 */
[----:B-1----:R-:W3:Y:S01]  /*0470*/  LDG.E R6, desc[UR4][R2.64] ;  /* 0x0000000402067981 */ /* 0x002ee2000c1e1900 */
[----:B--2---:R-:W-:-:S06]  /*0480*/  IMAD.WIDE R4, R7, 0x4, R2 ;  /* 0x0000000407047825 */ /* 0x004fcc00078e0202 */
[----:B------:R-:W3:Y:S02]  /*0490*/  LDG.E R5, desc[UR4][R4.64] ;  /* 0x0000000404057981 */ /* 0x000ee4000c1e1900 */
[----:B---3--:R-:W-:-:S05]  /*04a0*/  FADD R7, R6, R5 ;  /* 0x0000000506077221 */ /* 0x008fca0000000000 */
[----:B------:R-:W-:Y:S01]  /*04b0*/  STG.E desc[UR4][R2.64], R7 ;  /* 0x0000000702007986 */ /* 0x000fe2000c101904 */
[----:B------:R-:W-:Y:S05]  /*04c0*/  EXIT ;  /* 0x000000000000794d */ /* 0x000fea0003800000 */
.L_x_1:
[----:B------:R-:W-:-:S00]  /*04d0*/  BRA `(.L_x_1) ;  /* 0xfffffffc00fc7947 */ /* 0x000fc0000383ffff */
[----:B------:R-:W-:-:S00]  /*04e0*/  NOP ;  /* 0x0000000000007918 */ /* 0x000fc00000000000 */
        /* <DEDUP_REMOVED lines=9> */
.L_x_3:


//--------------------- .text._Z12square_arrayPfi --------------------------
	.section	.text._Z12square_arrayPfi,"ax",@progbits
	.align	128
        .global         _Z12square_arrayPfi
        .type           _Z12square_arrayPfi,@function
        .size           _Z12square_arrayPfi,(.L_x_4 - _Z12square_arrayPfi)
        .other          _Z12square_arrayPfi,@"STO_CUDA_ENTRY STV_DEFAULT"
_Z12square_arrayPfi:
.text._Z12square_arrayPfi:
[----:B------:R-:W-:Y:S01]  /*0000*/  LDC R1, c[0x0][0x37c] ;  /* 0x0000df00ff017b82 */ /* 0x000fe20000000800 */
[----:B------:R-:W0:Y:S07]  /*0010*/  S2R R0, SR_TID.X ;  /* 0x0000000000007919 */ /* 0x000e2e0000002100 */
[----:B------:R-:W0:Y:S01]  /*0020*/  S2UR UR4, SR_CTAID.X ;  /* 0x00000000000479c3 */ /* 0x000e220000002500 */
[----:B------:R-:W1:Y:S07]  /*0030*/  LDCU UR5, c[0x0][0x388] ;  /* 0x00007100ff0577ac */ /* 0x000e6e0008000800 */
[----:B------:R-:W0:Y:S02]  /*0040*/  LDC R5, c[0x0][0x360] ;  /* 0x0000d800ff057b82 */ /* 0x000e240000000800 */
[----:B0-----:R-:W-:-:S05]  /*0050*/  IMAD R5, R5, UR4, R0 ;  /* 0x0000000405057c24 */ /* 0x001fca000f8e0200 */
[----:B-1----:R-:W-:-:S13]  /*0060*/  ISETP.GE.AND P0, PT, R5, UR5, PT ;  /* 0x0000000505007c0c */ /* 0x002fda000bf06270 */
[----:B------:R-:W-:Y:S05]  /*0070*/  @P0 EXIT ;  /* 0x000000000000094d */ /* 0x000fea0003800000 */
[----:B------:R-:W0:Y:S01]  /*0080*/  LDC.64 R2, c[0x0][0x380] ;  /* 0x0000e000ff027b82 */ /* 0x000e220000000a00 */
[----:B------:R-:W1:Y:S01]  /*0090*/  LDCU.64 UR4, c[0x0][0x358] ;  /* 0x00006b00ff0477ac */ /* 0x000e620008000a00 */
[----:B0-----:R-:W-:-:S05]  /*00a0*/  IMAD.WIDE R2, R5, 0x4, R2 ;  /* 0x0000000405027825 */ /* 0x001fca00078e0202 */
[----:B-1----:R-:W2:Y:S02]  /*00b0*/  LDG.E R0, desc[UR4][R2.64] ;  /* 0x0000000402007981 */ /* 0x002ea4000c1e1900 */
[----:B--2---:R-:W-:-:S05]  /*00c0*/  FMUL R5, R0, R0 ;  /* 0x0000000000057220 */ /* 0x004fca0000400000 */
[----:B------:R-:W-:Y:S01]  /*00d0*/  STG.E desc[UR4][R2.64], R5 ;  /* 0x0000000502007986 */ /* 0x000fe2000c101904 */
[----:B------:R-:W-:Y:S05]  /*00e0*/  EXIT ;  /* 0x000000000000794d */ /* 0x000fea0003800000 */
.L_x_2:
        /* <DEDUP_REMOVED lines=9> */
.L_x_4:


//--------------------- .nv.shared.reserved.0     --------------------------
	.section	.nv.shared.reserved.0,"aw",@nobits
	.weak		__nv_reservedSMEM_offset_0_alias
	.size		__nv_reservedSMEM_offset_0_alias, 0, 64
	.other		__nv_reservedSMEM_offset_0_alias,@"STO_CUDA_RESERVED_SHARED STV_DEFAULT"
__nv_reservedSMEM_offset_0_alias:
	.zero		0
	.zero		64


//--------------------- .nv.constant0._Z15reduce_partialsPfi --------------------------
	.section	.nv.constant0._Z15reduce_partialsPfi,"a",@progbits
	.sectionflags	@""
	.align	4
.nv.constant0._Z15reduce_partialsPfi:
	.zero		908


//--------------------- .nv.constant0._Z12square_arrayPfi --------------------------
	.section	.nv.constant0._Z12square_arrayPfi,"a",@progbits
	.sectionflags	@""
	.align	4
.nv.constant0._Z12square_arrayPfi:
	.zero		908


//--------------------- SYMBOLS --------------------------

	.type		.nv.reservedSmem.offset0,@object
	.size		.nv.reservedSmem.offset0,0x4
